//
// Generated by NVIDIA NVVM Compiler
//
// Compiler Build ID: CL-36424714
// Cuda compilation tools, release 13.0, V13.0.88
// Based on NVVM 20.0.0
//

.version 9.0
.target sm_100
.address_size 64

	// .globl	_Z12doubleValuesPii

.visible .entry _Z12doubleValuesPii(
	.param .u64 .ptr .align 1 _Z12doubleValuesPii_param_0,
	.param .u32 _Z12doubleValuesPii_param_1
)
{
	.reg .pred 	%p<2>;
	.reg .b32 	%r<9>;
	.reg .b64 	%rd<5>;

	ld.param.u64 	%rd1, [_Z12doubleValuesPii_param_0];
	ld.param.u32 	%r2, [_Z12doubleValuesPii_param_1];
	mov.u32 	%r3, %tid.x;
	mov.u32 	%r4, %ctaid.x;
	mov.u32 	%r5, %ntid.x;
	mad.lo.s32 	%r1, %r4, %r5, %r3;
	setp.ge.s32 	%p1, %r1, %r2;
	@%p1 bra 	$L__BB0_2;
	cvta.to.global.u64 	%rd2, %rd1;
	mul.wide.s32 	%rd3, %r1, 4;
	add.s64 	%rd4, %rd2, %rd3;
	ld.global.u32 	%r6, [%rd4];
	mul.lo.s32 	%r7, %r6, %r6;
	shl.b32 	%r8, %r7, 1;
	st.global.u32 	[%rd4], %r8;
$L__BB0_2:
	ret;

}


// ===== COMPILED SASS (sm_100) =====

	.target	sm_100

	.elftype	@"ET_EXEC"


//--------------------- .note.nv.tkinfo           --------------------------
	.section	.note.nv.tkinfo,"",@"SHT_NOTE"
	.sectionflags	@"SHF_NOTE_NV_TKINFO"
	.tkinfo
        /*0018*/ 	.word	0x00000002
        /*0030*/ 	.string	""
        /*0030*/ 	.string	"ptxas"
        /*0030*/ 	.string	"Cuda compilation tools, release 13.0, V13.0.88"
        /*0030*/ 	.string	"Build cuda_13.0.r13.0/compiler.36424714_0"
        /*0030*/ 	.string	"-arch sm_100 -m 64 "



//--------------------- .note.nv.cuinfo           --------------------------
	.section	.note.nv.cuinfo,"",@"SHT_NOTE"
	.sectionflags	@"SHF_NOTE_NV_CUINFO"
        /*0018*/ 	.short	0x0002
        /*001a*/ 	.short	0x0064
        /*001c*/ 	.short	0x0082
	.zero		2


//--------------------- .nv.info                  --------------------------
	.section	.nv.info,"",@"SHT_CUDA_INFO"
	.align	4


	//----- nvinfo : EIATTR_REGCOUNT
	.align		4
        /*0000*/ 	.byte	0x04, 0x2f
        /*0002*/ 	.short	(.L_1 - .L_0)
	.align		4
.L_0:
        /*0004*/ 	.word	index@(_Z12doubleValuesPii)
        /*0008*/ 	.word	0x00000008


	//----- nvinfo : EIATTR_FRAME_SIZE
	.align		4
.L_1:
        /*000c*/ 	.byte	0x04, 0x11
        /*000e*/ 	.short	(.L_3 - .L_2)
	.align		4
.L_2:
        /*0010*/ 	.word	index@(_Z12doubleValuesPii)
        /*0014*/ 	.word	0x00000000


	//----- nvinfo : EIATTR_MIN_STACK_SIZE
	.align		4
.L_3:
        /*0018*/ 	.byte	0x04, 0x12
        /*001a*/ 	.short	(.L_5 - .L_4)
	.align		4
.L_4:
        /*001c*/ 	.word	index@(_Z12doubleValuesPii)
        /*0020*/ 	.word	0x00000000
.L_5:


//--------------------- .nv.compat                --------------------------
	.section	.nv.compat,"",@"SHT_CUDA_COMPAT_INFO"
	.align	4
        /*0000*/ 	.byte	0x02, 0x09, 0x00, 0x00, 0x02, 0x02, 0x01, 0x00, 0x02, 0x05, 0x05, 0x00, 0x03, 0x07, 0x01, 0x01
        /*0010*/ 	.byte	0x02, 0x03, 0x00, 0x00, 0x02, 0x06, 0x01, 0x00, 0x04, 0x0b, 0x08, 0x00, 0x09, 0x00, 0x00, 0x00
        /*0020*/ 	.byte	0x00, 0x00, 0x00, 0x00


//--------------------- .nv.info._Z12doubleValuesPii --------------------------
	.section	.nv.info._Z12doubleValuesPii,"",@"SHT_CUDA_INFO"
	.sectionflags	@""
	.align	4


	//----- nvinfo : EIATTR_CUDA_API_VERSION
	.align		4
        /*0000*/ 	.byte	0x04, 0x37
        /*0002*/ 	.short	(.L_7 - .L_6)
.L_6:
        /*0004*/ 	.word	0x00000082


	//----- nvinfo : EIATTR_KPARAM_INFO
	.align		4
.L_7:
        /*0008*/ 	.byte	0x04, 0x17
        /*000a*/ 	.short	(.L_9 - .L_8)
.L_8:
        /*000c*/ 	.word	0x00000000
        /*0010*/ 	.short	0x0001
        /*0012*/ 	.short	0x0008
        /*0014*/ 	.byte	0x00, 0xf0, 0x11, 0x00


	//----- nvinfo : EIATTR_KPARAM_INFO
	.align		4
.L_9:
        /*0018*/ 	.byte	0x04, 0x17
        /*001a*/ 	.short	(.L_11 - .L_10)
.L_10:
        /*001c*/ 	.word	0x00000000
        /*0020*/ 	.short	0x0000
        /*0022*/ 	.short	0x0000
        /*0024*/ 	.byte	0x00, 0xf5, 0x21, 0x00


	//----- nvinfo : EIATTR_SPARSE_MMA_MASK
	.align		4
.L_11:
        /*0028*/ 	.byte	0x03, 0x50
        /*002a*/ 	.short	0x0000


	//----- nvinfo : EIATTR_MAXREG_COUNT
	.align		4
        /*002c*/ 	.byte	0x03, 0x1b
        /*002e*/ 	.short	0x00ff


	//----- nvinfo : EIATTR_MERCURY_ISA_VERSION
	.align		4
        /*0030*/ 	.byte	0x03, 0x5f
        /*0032*/ 	.short	0x0101


	//----- nvinfo : EIATTR_VRC_CTA_INIT_COUNT
	.align		4
        /*0034*/ 	.byte	0x02, 0x4a
	.zero		1
	.zero		1


	//----- nvinfo : EIATTR_EXIT_INSTR_OFFSETS
	.align		4
        /*0038*/ 	.byte	0x04, 0x1c
        /*003a*/ 	.short	(.L_13 - .L_12)


	//   ....[0]....
.L_12:
        /*003c*/ 	.word	0x00000070


	//   ....[1]....
        /*0040*/ 	.word	0x000000f0


	//----- nvinfo : EIATTR_CBANK_PARAM_SIZE
	.align		4
.L_13:
        /*0044*/ 	.byte	0x03, 0x19
        /*0046*/ 	.short	0x000c


	//----- nvinfo : EIATTR_PARAM_CBANK
	.align		4
        /*0048*/ 	.byte	0x04, 0x0a
        /*004a*/ 	.short	(.L_15 - .L_14)
	.align		4
.L_14:
        /*004c*/ 	.word	index@(.nv.constant0._Z12doubleValuesPii)
        /*0050*/ 	.short	0x0380
        /*0052*/ 	.short	0x000c


	//----- nvinfo : EIATTR_SW_WAR
	.align		4
.L_15:
        /*0054*/ 	.byte	0x04, 0x36
        /*0056*/ 	.short	(.L_17 - .L_16)
.L_16:
        /*0058*/ 	.word	0x00000008
.L_17:


//--------------------- .nv.callgraph             --------------------------
	.section	.nv.callgraph,"",@"SHT_CUDA_CALLGRAPH"
	.align	4
	.sectionentsize	8
	.align		4
        /*0000*/ 	.word	0x00000000
	.align		4
        /*0004*/ 	.word	0xffffffff
	.align		4
        /*0008*/ 	.word	0x00000000
	.align		4
        /*000c*/ 	.word	0xfffffffe
	.align		4
        /*0010*/ 	.word	0x00000000
	.align		4
        /*0014*/ 	.word	0xfffffffd
	.align		4
        /*0018*/ 	.word	0x00000000
	.align		4
        /*001c*/ 	.word	0xfffffffc


//--------------------- .text._Z12doubleValuesPii --------------------------
	.section	.text._Z12doubleValuesPii,"ax",@progbits
	.align	128
        .global         _Z12doubleValuesPii
        .type           _Z12doubleValuesPii,@function
        .size           _Z12doubleValuesPii,(.L_x_1 - _Z12doubleValuesPii)
        .other          _Z12doubleValuesPii,@"STO_CUDA_ENTRY STV_DEFAULT"
_Z12doubleValuesPii:
.text._Z12doubleValuesPii:
[----:B------:R-:W-:Y:S01]  /*0000*/  LDC R1, c[0x0][0x37c] ;  /* 0x0000df00ff017b82 */ /* 0x000fe20000000800 */
[----:B------:R-:W0:Y:S07]  /*0010*/  S2R R5, SR_TID.X ;  /* 0x0000000000057919 */ /* 0x000e2e0000002100 */
[----:B------:R-:W0:Y:S01]  /*0020*/  S2UR UR4, SR_CTAID.X ;  /* 0x00000000000479c3 */ /* 0x000e220000002500 */
[----:B------:R-:W1:Y:S07]  /*0030*/  LDCU UR5, c[0x0][0x388] ;  /* 0x00007100ff0577ac */ /* 0x000e6e0008000800 */
[----:B------:R-:W0:Y:S02]  /*0040*/  LDC R0, c[0x0][0x360] ;  /* 0x0000d800ff007b82 */ /* 0x000e240000000800 */
[----:B0-----:R-:W-:-:S05]  /*0050*/  IMAD R5, R0, UR4, R5 ;  /* 0x0000000400057c24 */ /* 0x001fca000f8e0205 */
[----:B-1----:R-:W-:-:S13]  /*0060*/  ISETP.GE.AND P0, PT, R5, UR5, PT ;  /* 0x0000000505007c0c */ /* 0x002fda000bf06270 */
[----:B------:R-:W-:Y:S05]  /*0070*/  @P0 EXIT ;  /* 0x000000000000094d */ /* 0x000fea0003800000 */
[----:B------:R-:W0:Y:S01]  /*0080*/  LDC.64 R2, c[0x0][0x380] ;  /* 0x0000e000ff027b82 */ /* 0x000e220000000a00 */
[----:B------:R-:W1:Y:S01]  /*0090*/  LDCU.64 UR4, c[0x0][0x358] ;  /* 0x00006b00ff0477ac */ /* 0x000e620008000a00 */
[----:B0-----:R-:W-:-:S05]  /*00a0*/  IMAD.WIDE R2, R5, 0x4, R2 ;  /* 0x0000000405027825 */ /* 0x001fca00078e0202 */
[----:B-1----:R-:W2:Y:S02]  /*00b0*/  LDG.E R0, desc[UR4][R2.64] ;  /* 0x0000000402007981 */ /* 0x002ea4000c1e1900 */
[----:B--2---:R-:W-:-:S05]  /*00c0*/  IMAD R0, R0, R0, RZ ;  /* 0x0000000000007224 */ /* 0x004fca00078e02ff */
[----:B------:R-:W-:-:S05]  /*00d0*/  SHF.L.U32 R5, R0, 0x1, RZ ;  /* 0x0000000100057819 */ /* 0x000fca00000006ff */
[----:B------:R-:W-:Y:S01]  /*00e0*/  STG.E desc[UR4][R2.64], R5 ;  /* 0x0000000502007986 */ /* 0x000fe2000c101904 */
[----:B------:R-:W-:Y:S05]  /*00f0*/  EXIT ;  /* 0x000000000000794d */ /* 0x000fea0003800000 */
.L_x_0:
[----:B------:R-:W-:-:S00]  /*0100*/  BRA `(.L_x_0) ;  /* 0xfffffffc00fc7947 */ /* 0x000fc0000383ffff */
[----:B------:R-:W-:-:S00]  /*0110*/  NOP ;  /* 0x0000000000007918 */ /* 0x000fc00000000000 */
        /* <DEDUP_REMOVED lines=14> */
.L_x_1:


//--------------------- .nv.shared.reserved.0     --------------------------
	.section	.nv.shared.reserved.0,"aw",@nobits
	.weak		__nv_reservedSMEM_offset_0_alias
	.size		__nv_reservedSMEM_offset_0_alias, 0, 64
	.other		__nv_reservedSMEM_offset_0_alias,@"STO_CUDA_RESERVED_SHARED STV_DEFAULT"
__nv_reservedSMEM_offset_0_alias:
	.zero		0
	.zero		64


//--------------------- .nv.constant0._Z12doubleValuesPii --------------------------
	.section	.nv.constant0._Z12doubleValuesPii,"a",@progbits
	.sectionflags	@""
	.align	4
.nv.constant0._Z12doubleValuesPii:
	.zero		908


//--------------------- SYMBOLS --------------------------

	.type		.nv.reservedSmem.offset0,@object
	.size		.nv.reservedSmem.offset0,0x4
